//
// Generated by NVIDIA NVVM Compiler
//
// Compiler Build ID: CL-36424714
// Cuda compilation tools, release 13.0, V13.0.88
// Based on NVVM 20.0.0
//

.version 9.0
.target sm_100
.address_size 64

	// .globl	_Z9addKernelPiii

.visible .entry _Z9addKernelPiii(
	.param .u64 .ptr .align 1 _Z9addKernelPiii_param_0,
	.param .u32 _Z9addKernelPiii_param_1,
	.param .u32 _Z9addKernelPiii_param_2
)
{
	.reg .pred 	%p<2>;
	.reg .b32 	%r<8>;
	.reg .b64 	%rd<5>;

	ld.param.u64 	%rd1, [_Z9addKernelPiii_param_0];
	ld.param.u32 	%r2, [_Z9addKernelPiii_param_1];
	ld.param.u32 	%r3, [_Z9addKernelPiii_param_2];
	mov.u32 	%r4, %ctaid.x;
	mov.u32 	%r5, %ntid.x;
	mov.u32 	%r6, %tid.x;
	mad.lo.s32 	%r1, %r4, %r5, %r6;
	setp.ge.s32 	%p1, %r1, %r3;
	@%p1 bra 	$L__BB0_2;
	cvta.to.global.u64 	%rd2, %rd1;
	add.s32 	%r7, %r2, %r1;
	mul.wide.s32 	%rd3, %r1, 4;
	add.s64 	%rd4, %rd2, %rd3;
	st.global.u32 	[%rd4], %r7;
$L__BB0_2:
	ret;

}


// ===== COMPILED SASS (sm_100) =====

	.target	sm_100

	.elftype	@"ET_EXEC"


//--------------------- .note.nv.tkinfo           --------------------------
	.section	.note.nv.tkinfo,"",@"SHT_NOTE"
	.sectionflags	@"SHF_NOTE_NV_TKINFO"
	.tkinfo
        /*0018*/ 	.word	0x00000002
        /*0030*/ 	.string	""
        /*0030*/ 	.string	"ptxas"
        /*0030*/ 	.string	"Cuda compilation tools, release 13.0, V13.0.88"
        /*0030*/ 	.string	"Build cuda_13.0.r13.0/compiler.36424714_0"
        /*0030*/ 	.string	"-arch sm_100 -m 64 "



//--------------------- .note.nv.cuinfo           --------------------------
	.section	.note.nv.cuinfo,"",@"SHT_NOTE"
	.sectionflags	@"SHF_NOTE_NV_CUINFO"
        /*0018*/ 	.short	0x0002
        /*001a*/ 	.short	0x0064
        /*001c*/ 	.short	0x0082
	.zero		2


//--------------------- .nv.info                  --------------------------
	.section	.nv.info,"",@"SHT_CUDA_INFO"
	.align	4


	//----- nvinfo : EIATTR_REGCOUNT
	.align		4
        /*0000*/ 	.byte	0x04, 0x2f
        /*0002*/ 	.short	(.L_1 - .L_0)
	.align		4
.L_0:
        /*0004*/ 	.word	index@(_Z9addKernelPiii)
        /*0008*/ 	.word	0x00000008


	//----- nvinfo : EIATTR_FRAME_SIZE
	.align		4
.L_1:
        /*000c*/ 	.byte	0x04, 0x11
        /*000e*/ 	.short	(.L_3 - .L_2)
	.align		4
.L_2:
        /*0010*/ 	.word	index@(_Z9addKernelPiii)
        /*0014*/ 	.word	0x00000000


	//----- nvinfo : EIATTR_MIN_STACK_SIZE
	.align		4
.L_3:
        /*0018*/ 	.byte	0x04, 0x12
        /*001a*/ 	.short	(.L_5 - .L_4)
	.align		4
.L_4:
        /*001c*/ 	.word	index@(_Z9addKernelPiii)
        /*0020*/ 	.word	0x00000000
.L_5:


//--------------------- .nv.compat                --------------------------
	.section	.nv.compat,"",@"SHT_CUDA_COMPAT_INFO"
	.align	4
        /*0000*/ 	.byte	0x02, 0x09, 0x00, 0x00, 0x02, 0x02, 0x01, 0x00, 0x02, 0x05, 0x05, 0x00, 0x03, 0x07, 0x01, 0x01
        /*0010*/ 	.byte	0x02, 0x03, 0x00, 0x00, 0x02, 0x06, 0x01, 0x00, 0x04, 0x0b, 0x08, 0x00, 0x09, 0x00, 0x00, 0x00
        /*0020*/ 	.byte	0x00, 0x00, 0x00, 0x00


//--------------------- .nv.info._Z9addKernelPiii --------------------------
	.section	.nv.info._Z9addKernelPiii,"",@"SHT_CUDA_INFO"
	.sectionflags	@""
	.align	4


	//----- nvinfo : EIATTR_CUDA_API_VERSION
	.align		4
        /*0000*/ 	.byte	0x04, 0x37
        /*0002*/ 	.short	(.L_7 - .L_6)
.L_6:
        /*0004*/ 	.word	0x00000082


	//----- nvinfo : EIATTR_KPARAM_INFO
	.align		4
.L_7:
        /*0008*/ 	.byte	0x04, 0x17
        /*000a*/ 	.short	(.L_9 - .L_8)
.L_8:
        /*000c*/ 	.word	0x00000000
        /*0010*/ 	.short	0x0002
        /*0012*/ 	.short	0x000c
        /*0014*/ 	.byte	0x00, 0xf0, 0x11, 0x00


	//----- nvinfo : EIATTR_KPARAM_INFO
	.align		4
.L_9:
        /*0018*/ 	.byte	0x04, 0x17
        /*001a*/ 	.short	(.L_11 - .L_10)
.L_10:
        /*001c*/ 	.word	0x00000000
        /*0020*/ 	.short	0x0001
        /*0022*/ 	.short	0x0008
        /*0024*/ 	.byte	0x00, 0xf0, 0x11, 0x00


	//----- nvinfo : EIATTR_KPARAM_INFO
	.align		4
.L_11:
        /*0028*/ 	.byte	0x04, 0x17
        /*002a*/ 	.short	(.L_13 - .L_12)
.L_12:
        /*002c*/ 	.word	0x00000000
        /*0030*/ 	.short	0x0000
        /*0032*/ 	.short	0x0000
        /*0034*/ 	.byte	0x00, 0xf5, 0x21, 0x00


	//----- nvinfo : EIATTR_SPARSE_MMA_MASK
	.align		4
.L_13:
        /*0038*/ 	.byte	0x03, 0x50
        /*003a*/ 	.short	0x0000


	//----- nvinfo : EIATTR_MAXREG_COUNT
	.align		4
        /*003c*/ 	.byte	0x03, 0x1b
        /*003e*/ 	.short	0x00ff


	//----- nvinfo : EIATTR_MERCURY_ISA_VERSION
	.align		4
        /*0040*/ 	.byte	0x03, 0x5f
        /*0042*/ 	.short	0x0101


	//----- nvinfo : EIATTR_VRC_CTA_INIT_COUNT
	.align		4
        /*0044*/ 	.byte	0x02, 0x4a
	.zero		1
	.zero		1


	//----- nvinfo : EIATTR_EXIT_INSTR_OFFSETS
	.align		4
        /*0048*/ 	.byte	0x04, 0x1c
        /*004a*/ 	.short	(.L_15 - .L_14)


	//   ....[0]....
.L_14:
        /*004c*/ 	.word	0x00000070


	//   ....[1]....
        /*0050*/ 	.word	0x000000e0


	//----- nvinfo : EIATTR_CBANK_PARAM_SIZE
	.align		4
.L_15:
        /*0054*/ 	.byte	0x03, 0x19
        /*0056*/ 	.short	0x0010


	//----- nvinfo : EIATTR_PARAM_CBANK
	.align		4
        /*0058*/ 	.byte	0x04, 0x0a
        /*005a*/ 	.short	(.L_17 - .L_16)
	.align		4
.L_16:
        /*005c*/ 	.word	index@(.nv.constant0._Z9addKernelPiii)
        /*0060*/ 	.short	0x0380
        /*0062*/ 	.short	0x0010


	//----- nvinfo : EIATTR_SW_WAR
	.align		4
.L_17:
        /*0064*/ 	.byte	0x04, 0x36
        /*0066*/ 	.short	(.L_19 - .L_18)
.L_18:
        /*0068*/ 	.word	0x00000008
.L_19:


//--------------------- .nv.callgraph             --------------------------
	.section	.nv.callgraph,"",@"SHT_CUDA_CALLGRAPH"
	.align	4
	.sectionentsize	8
	.align		4
        /*0000*/ 	.word	0x00000000
	.align		4
        /*0004*/ 	.word	0xffffffff
	.align		4
        /*0008*/ 	.word	0x00000000
	.align		4
        /*000c*/ 	.word	0xfffffffe
	.align		4
        /*0010*/ 	.word	0x00000000
	.align		4
        /*0014*/ 	.word	0xfffffffd
	.align		4
        /*0018*/ 	.word	0x00000000
	.align		4
        /*001c*/ 	.word	0xfffffffc


//--------------------- .text._Z9addKernelPiii    --------------------------
	.section	.text._Z9addKernelPiii,"ax",@progbits
	.align	128
        .global         _Z9addKernelPiii
        .type           _Z9addKernelPiii,@function
        .size           _Z9addKernelPiii,(.L_x_1 - _Z9addKernelPiii)
        .other          _Z9addKernelPiii,@"STO_CUDA_ENTRY STV_DEFAULT"
_Z9addKernelPiii:
.text._Z9addKernelPiii:
[----:B------:R-:W-:Y:S01]  /*0000*/  LDC R1, c[0x0][0x37c] ;  /* 0x0000df00ff017b82 */ /* 0x000fe20000000800 */
[----:B------:R-:W0:Y:S07]  /*0010*/  S2R R0, SR_TID.X ;  /* 0x0000000000007919 */ /* 0x000e2e0000002100 */
[----:B------:R-:W0:Y:S01]  /*0020*/  S2UR UR4, SR_CTAID.X ;  /* 0x00000000000479c3 */ /* 0x000e220000002500 */
[----:B------:R-:W1:Y:S07]  /*0030*/  LDCU UR5, c[0x0][0x38c] ;  /* 0x00007180ff0577ac */ /* 0x000e6e0008000800 */
[----:B------:R-:W0:Y:S02]  /*0040*/  LDC R5, c[0x0][0x360] ;  /* 0x0000d800ff057b82 */ /* 0x000e240000000800 */
[----:B0-----:R-:W-:-:S05]  /*0050*/  IMAD R5, R5, UR4, R0 ;  /* 0x0000000405057c24 */ /* 0x001fca000f8e0200 */
[----:B-1----:R-:W-:-:S13]  /*0060*/  ISETP.GE.AND P0, PT, R5, UR5, PT ;  /* 0x0000000505007c0c */ /* 0x002fda000bf06270 */
[----:B------:R-:W-:Y:S05]  /*0070*/  @P0 EXIT ;  /* 0x000000000000094d */ /* 0x000fea0003800000 */
[----:B------:R-:W0:Y:S01]  /*0080*/  LDC.64 R2, c[0x0][0x380] ;  /* 0x0000e000ff027b82 */ /* 0x000e220000000a00 */
[----:B------:R-:W1:Y:S01]  /*0090*/  LDCU UR6, c[0x0][0x388] ;  /* 0x00007100ff0677ac */ /* 0x000e620008000800 */
[----:B------:R-:W2:Y:S01]  /*00a0*/  LDCU.64 UR4, c[0x0][0x358] ;  /* 0x00006b00ff0477ac */ /* 0x000ea20008000a00 */
[C---:B0-----:R-:W-:Y:S01]  /*00b0*/  IMAD.WIDE R2, R5.reuse, 0x4, R2 ;  /* 0x0000000405027825 */ /* 0x041fe200078e0202 */
[----:B-1----:R-:W-:-:S05]  /*00c0*/  IADD3 R5, PT, PT, R5, UR6, RZ ;  /* 0x0000000605057c10 */ /* 0x002fca000fffe0ff */
[----:B--2---:R-:W-:Y:S01]  /*00d0*/  STG.E desc[UR4][R2.64], R5 ;  /* 0x0000000502007986 */ /* 0x004fe2000c101904 */
[----:B------:R-:W-:Y:S05]  /*00e0*/  EXIT ;  /* 0x000000000000794d */ /* 0x000fea0003800000 */
.L_x_0:
[----:B------:R-:W-:-:S00]  /*00f0*/  BRA `(.L_x_0) ;  /* 0xfffffffc00fc7947 */ /* 0x000fc0000383ffff */
[----:B------:R-:W-:-:S00]  /*0100*/  NOP ;  /* 0x0000000000007918 */ /* 0x000fc00000000000 */
[----:B------:R-:W-:-:S00]  /*0110*/  NOP ;  /* 0x0000000000007918 */ /* 0x000fc00000000000 */
[----:B------:R-:W-:-:S00]  /*0120*/  NOP ;  /* 0x0000000000007918 */ /* 0x000fc00000000000 */
[----:B------:R-:W-:-:S00]  /*0130*/  NOP ;  /* 0x0000000000007918 */ /* 0x000fc00000000000 */
[----:B------:R-:W-:-:S00]  /*0140*/  NOP ;  /* 0x0000000000007918 */ /* 0x000fc00000000000 */
[----:B------:R-:W-:-:S00]  /*0150*/  NOP ;  /* 0x0000000000007918 */ /* 0x000fc00000000000 */
[----:B------:R-:W-:-:S00]  /*0160*/  NOP ;  /* 0x0000000000007918 */ /* 0x000fc00000000000 */
[----:B------:R-:W-:-:S00]  /*0170*/  NOP ;  /* 0x0000000000007918 */ /* 0x000fc00000000000 */
.L_x_1:


//--------------------- .nv.shared.reserved.0     --------------------------
	.section	.nv.shared.reserved.0,"aw",@nobits
	.weak		__nv_reservedSMEM_offset_0_alias
	.size		__nv_reservedSMEM_offset_0_alias, 0, 64
	.other		__nv_reservedSMEM_offset_0_alias,@"STO_CUDA_RESERVED_SHARED STV_DEFAULT"
__nv_reservedSMEM_offset_0_alias:
	.zero		0
	.zero		64


//--------------------- .nv.constant0._Z9addKernelPiii --------------------------
	.section	.nv.constant0._Z9addKernelPiii,"a",@progbits
	.sectionflags	@""
	.align	4
.nv.constant0._Z9addKernelPiii:
	.zero		912


//--------------------- SYMBOLS --------------------------

	.type		.nv.reservedSmem.offset0,@object
	.size		.nv.reservedSmem.offset0,0x4
